	.headerflags	@"EF_CUDA_TEXMODE_UNIFIED EF_CUDA_64BIT_ADDRESS EF_CUDA_ACCELERATORS EF_CUDA_SM90 EF_CUDA_VIRTUAL_SM(EF_CUDA_SM90)"
	.elftype	@"ET_EXEC"


//--------------------- .nv.info                  --------------------------
	.section	.nv.info,"",@"SHT_CUDA_INFO"
	.align	4


	//----- nvinfo : EIATTR_REGCOUNT
	.align		4
        /*0000*/ 	.byte	0x04, 0x2f
        /*0002*/ 	.short	(.L_3 - .L_2)
	.align		4
.L_2:
        /*0004*/ 	.word	index@(triton_poi_fused__native_batch_norm_legit_no_training_relu_50)
        /*0008*/ 	.word	0x00000026


	//----- nvinfo : EIATTR_MIN_STACK_SIZE
	.align		4
.L_3:
        /*000c*/ 	.byte	0x04, 0x12
        /*000e*/ 	.short	(.L_5 - .L_4)
	.align		4
.L_4:
        /*0010*/ 	.word	index@(triton_poi_fused__native_batch_norm_legit_no_training_relu_50)
        /*0014*/ 	.word	0x00000000


	//----- nvinfo : EIATTR_FRAME_SIZE
	.align		4
.L_5:
        /*0018*/ 	.byte	0x04, 0x11
        /*001a*/ 	.short	(.L_7 - .L_6)
	.align		4
.L_6:
        /*001c*/ 	.word	index@(triton_poi_fused__native_batch_norm_legit_no_training_relu_50)
        /*0020*/ 	.word	0x00000000


	//----- nvinfo : EIATTR_MIN_STACK_SIZE
	.align		4
.L_7:
        /*0024*/ 	.byte	0x04, 0x12
        /*0026*/ 	.short	(.L_9 - .L_8)
	.align		4
.L_8:
        /*0028*/ 	.word	index@(triton_poi_fused__native_batch_norm_legit_no_training_relu_50)
        /*002c*/ 	.word	0x00000000
.L_9:


//--------------------- .nv.info.triton_poi_fused__native_batch_norm_legit_no_training_relu_50 --------------------------
	.section	.nv.info.triton_poi_fused__native_batch_norm_legit_no_training_relu_50,"",@"SHT_CUDA_INFO"
	.sectionflags	@""
	.align	4


	//----- nvinfo : EIATTR_CUDA_API_VERSION
	.align		4
        /*0000*/ 	.byte	0x04, 0x37
        /*0002*/ 	.short	(.L_11 - .L_10)
.L_10:
        /*0004*/ 	.word	0x0000007c


	//----- nvinfo : EIATTR_KPARAM_INFO
	.align		4
.L_11:
        /*0008*/ 	.byte	0x04, 0x17
        /*000a*/ 	.short	(.L_13 - .L_12)
.L_12:
        /*000c*/ 	.word	0x00000000
        /*0010*/ 	.short	0x0007
        /*0012*/ 	.short	0x0034
        /*0014*/ 	.byte	0x00, 0xf0, 0x11, 0x00


	//----- nvinfo : EIATTR_KPARAM_INFO
	.align		4
.L_13:
        /*0018*/ 	.byte	0x04, 0x17
        /*001a*/ 	.short	(.L_15 - .L_14)
.L_14:
        /*001c*/ 	.word	0x00000000
        /*0020*/ 	.short	0x0006
        /*0022*/ 	.short	0x0030
        /*0024*/ 	.byte	0x00, 0xf0, 0x11, 0x00


	//----- nvinfo : EIATTR_KPARAM_INFO
	.align		4
.L_15:
        /*0028*/ 	.byte	0x04, 0x17
        /*002a*/ 	.short	(.L_17 - .L_16)
.L_16:
        /*002c*/ 	.word	0x00000000
        /*0030*/ 	.short	0x0005
        /*0032*/ 	.short	0x0028
        /*0034*/ 	.byte	0x00, 0xf4, 0x21, 0x00


	//----- nvinfo : EIATTR_KPARAM_INFO
	.align		4
.L_17:
        /*0038*/ 	.byte	0x04, 0x17
        /*003a*/ 	.short	(.L_19 - .L_18)
.L_18:
        /*003c*/ 	.word	0x00000000
        /*0040*/ 	.short	0x0004
        /*0042*/ 	.short	0x0020
        /*0044*/ 	.byte	0x00, 0xf4, 0x21, 0x00


	//----- nvinfo : EIATTR_KPARAM_INFO
	.align		4
.L_19:
        /*0048*/ 	.byte	0x04, 0x17
        /*004a*/ 	.short	(.L_21 - .L_20)
.L_20:
        /*004c*/ 	.word	0x00000000
        /*0050*/ 	.short	0x0003
        /*0052*/ 	.short	0x0018
        /*0054*/ 	.byte	0x00, 0xf4, 0x21, 0x00


	//----- nvinfo : EIATTR_KPARAM_INFO
	.align		4
.L_21:
        /*0058*/ 	.byte	0x04, 0x17
        /*005a*/ 	.short	(.L_23 - .L_22)
.L_22:
        /*005c*/ 	.word	0x00000000
        /*0060*/ 	.short	0x0002
        /*0062*/ 	.short	0x0010
        /*0064*/ 	.byte	0x00, 0xf4, 0x21, 0x00


	//----- nvinfo : EIATTR_KPARAM_INFO
	.align		4
.L_23:
        /*0068*/ 	.byte	0x04, 0x17
        /*006a*/ 	.short	(.L_25 - .L_24)
.L_24:
        /*006c*/ 	.word	0x00000000
        /*0070*/ 	.short	0x0001
        /*0072*/ 	.short	0x0008
        /*0074*/ 	.byte	0x00, 0xf4, 0x21, 0x00


	//----- nvinfo : EIATTR_KPARAM_INFO
	.align		4
.L_25:
        /*0078*/ 	.byte	0x04, 0x17
        /*007a*/ 	.short	(.L_27 - .L_26)
.L_26:
        /*007c*/ 	.word	0x00000000
        /*0080*/ 	.short	0x0000
        /*0082*/ 	.short	0x0000
        /*0084*/ 	.byte	0x00, 0xf4, 0x21, 0x00


	//----- nvinfo : EIATTR_SPARSE_MMA_MASK
	.align		4
.L_27:
        /*0088*/ 	.byte	0x03, 0x50
        /*008a*/ 	.short	0x0000


	//----- nvinfo : EIATTR_MAXREG_COUNT
	.align		4
        /*008c*/ 	.byte	0x03, 0x1b
        /*008e*/ 	.short	0x00ff


	//----- nvinfo : EIATTR_EXIT_INSTR_OFFSETS
	.align		4
        /*0090*/ 	.byte	0x04, 0x1c
        /*0092*/ 	.short	(.L_29 - .L_28)


	//   ....[0]....
.L_28:
        /*0094*/ 	.word	0x000012c0


	//   ....[1]....
        /*0098*/ 	.word	0x00001360


	//----- nvinfo : EIATTR_REQNTID
	.align		4
.L_29:
        /*009c*/ 	.byte	0x04, 0x10
        /*009e*/ 	.short	(.L_31 - .L_30)
.L_30:
        /*00a0*/ 	.word	0x00000080
        /*00a4*/ 	.word	0x00000001
        /*00a8*/ 	.word	0x00000001


	//----- nvinfo : EIATTR_CBANK_PARAM_SIZE
	.align		4
.L_31:
        /*00ac*/ 	.byte	0x03, 0x19
        /*00ae*/ 	.short	0x0038


	//----- nvinfo : EIATTR_PARAM_CBANK
	.align		4
        /*00b0*/ 	.byte	0x04, 0x0a
        /*00b2*/ 	.short	(.L_33 - .L_32)
	.align		4
.L_32:
        /*00b4*/ 	.word	index@(.nv.constant0.triton_poi_fused__native_batch_norm_legit_no_training_relu_50)
        /*00b8*/ 	.short	0x0210
        /*00ba*/ 	.short	0x0038


	//----- nvinfo : EIATTR_SW_WAR
	.align		4
.L_33:
        /*00bc*/ 	.byte	0x04, 0x36
        /*00be*/ 	.short	(.L_35 - .L_34)
.L_34:
        /*00c0*/ 	.word	0x00000008
.L_35:


//--------------------- .nv.callgraph             --------------------------
	.section	.nv.callgraph,"",@"SHT_CUDA_CALLGRAPH"
	.align	4
	.sectionentsize	8
	.align		4
        /*0000*/ 	.word	0x00000000
	.align		4
        /*0004*/ 	.word	0xffffffff
	.align		4
        /*0008*/ 	.word	0x00000000
	.align		4
        /*000c*/ 	.word	0xfffffffe
	.align		4
        /*0010*/ 	.word	0x00000000
	.align		4
        /*0014*/ 	.word	0xfffffffd
	.align		4
        /*0018*/ 	.word	0x00000000
	.align		4
        /*001c*/ 	.word	0xfffffffc


//--------------------- .nv.constant4             --------------------------
	.section	.nv.constant4,"a",@progbits
	.align	8
	.align		8
.nv.constant4:
        /*0000*/ 	.dword	_$_str
	.align		8
        /*0008*/ 	.dword	_$_str_$_2


//--------------------- .text.triton_poi_fused__native_batch_norm_legit_no_training_relu_50 --------------------------
	.section	.text.triton_poi_fused__native_batch_norm_legit_no_training_relu_50,"ax",@progbits
	.sectionflags	@"SHF_BARRIERS=1"
	.align	128
        .global         triton_poi_fused__native_batch_norm_legit_no_training_relu_50
        .type           triton_poi_fused__native_batch_norm_legit_no_training_relu_50,@function
        .size           triton_poi_fused__native_batch_norm_legit_no_training_relu_50,(.L_x_1 - triton_poi_fused__native_batch_norm_legit_no_training_relu_50)
        .other          triton_poi_fused__native_batch_norm_legit_no_training_relu_50,@"STO_CUDA_ENTRY STV_DEFAULT"
triton_poi_fused__native_batch_norm_legit_no_training_relu_50:
.text.triton_poi_fused__native_batch_norm_legit_no_training_relu_50:
[----:B------:R-:W0:Y:S01]  /*0000*/  LDC R1, c[0x0][0x28] ;  /* 0x00000a00ff017b82 */ /* 0x000e220000000800 */
[----:B------:R-:W1:Y:S07]  /*0010*/  S2R R2, SR_TID.X ;  /* 0x0000000000027919 */ /* 0x000e6e0000002100 */
[----:B------:R-:W2:Y:S01]  /*0020*/  LDC.64 R20, c[0x0][0x218] ;  /* 0x00008600ff147b82 */ /* 0x000ea20000000a00 */
[----:B------:R-:W-:Y:S01]  /*0030*/  CS2R R10, SRZ ;  /* 0x00000000000a7805 */ /* 0x000fe2000001ff00 */
[----:B------:R-:W-:Y:S01]  /*0040*/  ULDC.64 UR6, c[0x0][0x208] ;  /* 0x0000820000067ab9 */ /* 0x000fe20000000a00 */
[----:B------:R-:W3:Y:S01]  /*0050*/  S2R R3, SR_CTAID.Y ;  /* 0x0000000000037919 */ /* 0x000ee20000002600 */
[----:B------:R-:W4:Y:S04]  /*0060*/  S2R R0, SR_CTAID.X ;  /* 0x0000000000007919 */ /* 0x000f280000002500 */
[----:B------:R-:W5:Y:S08]  /*0070*/  LDC.64 R28, c[0x0][0x210] ;  /* 0x00008400ff1c7b82 */ /* 0x000f700000000a00 */
[----:B------:R-:W2:Y:S01]  /*0080*/  LDC.64 R26, c[0x0][0x220] ;  /* 0x00008800ff1a7b82 */ /* 0x000ea20000000a00 */
[----:B-1----:R-:W-:-:S02]  /*0090*/  IMAD.SHL.U32 R4, R2, 0x4, RZ ;  /* 0x0000000402047824 */ /* 0x002fc400078e00ff */
[----:B---3--:R-:W-:-:S03]  /*00a0*/  IMAD.SHL.U32 R3, R3, 0x400, RZ ;  /* 0x0000040003037824 */ /* 0x008fc600078e00ff */
[----:B------:R-:W-:Y:S02]  /*00b0*/  LOP3.LUT R4, R4, 0x1fc, RZ, 0xc0, !PT ;  /* 0x000001fc04047812 */ /* 0x000fe400078ec0ff */
[----:B----4-:R-:W-:Y:S02]  /*00c0*/  ISETP.GE.AND P0, PT, R0, 0x40, PT ;  /* 0x000000400000780c */ /* 0x010fe40003f06270 */
[----:B------:R-:W-:Y:S02]  /*00d0*/  LOP3.LUT R5, R3, R4, RZ, 0xfc, !PT ;  /* 0x0000000403057212 */ /* 0x000fe400078efcff */
[----:B------:R-:W-:Y:S02]  /*00e0*/  LOP3.LUT R12, R3, 0x200, R4, 0xfe, !PT ;  /* 0x00000200030c7812 */ /* 0x000fe400078efe04 */
[C---:B------:R-:W-:Y:S01]  /*00f0*/  ISETP.GE.AND P2, PT, R5.reuse, 0x500, PT ;  /* 0x000005000500780c */ /* 0x040fe20003f46270 */
[C---:B------:R-:W-:Y:S01]  /*0100*/  IMAD.HI R6, R5.reuse, 0x66666667, RZ ;  /* 0x6666666705067827 */ /* 0x040fe200078e02ff */
[----:B------:R-:W-:-:S03]  /*0110*/  ISETP.LT.AND P1, PT, R5, 0x500, !P0 ;  /* 0x000005000500780c */ /* 0x000fc60004721270 */
[----:B------:R-:W-:Y:S01]  /*0120*/  IMAD.HI R4, R12, 0x66666667, RZ ;  /* 0x666666670c047827 */ /* 0x000fe200078e02ff */
[----:B------:R-:W-:-:S04]  /*0130*/  SHF.R.U32.HI R7, RZ, 0x1f, R6 ;  /* 0x0000001fff077819 */ /* 0x000fc80000011606 */
[----:B------:R-:W-:Y:S02]  /*0140*/  LEA.HI.SX32 R6, R6, R7, 0x19 ;  /* 0x0000000706067211 */ /* 0x000fe400078fcaff */
[----:B------:R-:W-:-:S03]  /*0150*/  SHF.R.U32.HI R7, RZ, 0x1f, R4 ;  /* 0x0000001fff077819 */ /* 0x000fc60000011604 */
[----:B------:R-:W-:Y:S01]  /*0160*/  IMAD R25, R6, -0x140, R5 ;  /* 0xfffffec006197824 */ /* 0x000fe200078e0205 */
[----:B------:R-:W-:Y:S02]  /*0170*/  LEA.HI.SX32 R13, R4, R7, 0x19 ;  /* 0x00000007040d7211 */ /* 0x000fe400078fcaff */
[----:B------:R-:W-:Y:S01]  /*0180*/  CS2R R4, SRZ ;  /* 0x0000000000047805 */ /* 0x000fe2000001ff00 */
[----:B------:R-:W-:Y:S02]  /*0190*/  IMAD R9, R0, 0x140, R25 ;  /* 0x0000014000097824 */ /* 0x000fe400078e0219 */
[----:B--2---:R-:W-:-:S04]  /*01a0*/  IMAD.WIDE R16, R25, 0x4, R20 ;  /* 0x0000000419107825 */ /* 0x004fc800078e0214 */
[----:B------:R-:W-:Y:S01]  /*01b0*/  IMAD R19, R6, 0x5000, R9 ;  /* 0x0000500006137824 */ /* 0x000fe200078e0209 */
[----:B------:R-:W-:Y:S02]  /*01c0*/  CS2R R6, SRZ ;  /* 0x0000000000067805 */ /* 0x000fe4000001ff00 */
[----:B------:R-:W-:Y:S01]  /*01d0*/  CS2R R8, SRZ ;  /* 0x0000000000087805 */ /* 0x000fe2000001ff00 */
[----:B------:R-:W-:Y:S02]  /*01e0*/  IMAD R24, R13, -0x140, R12 ;  /* 0xfffffec00d187824 */ /* 0x000fe400078e020c */
[----:B-----5:R-:W-:-:S03]  /*01f0*/  IMAD.WIDE R18, R19, 0x4, R28 ;  /* 0x0000000413127825 */ /* 0x020fc600078e021c */
[----:B------:R1:W2:Y:S01]  /*0200*/  @!P2 LDG.E.EL.128 R8, desc[UR6][R16.64] ;  /* 0x000000061008a981 */ /* 0x0002a2000c2e1d00 */
[----:B------:R-:W-:-:S03]  /*0210*/  IMAD R13, R13, 0x5000, R24 ;  /* 0x000050000d0d7824 */ /* 0x000fc600078e0218 */
[----:B------:R3:W2:Y:S01]  /*0220*/  @P1 LDG.E.EL.128 R4, desc[UR6][R18.64] ;  /* 0x0000000612041981 */ /* 0x0006a2000c2e1d00 */
[----:B------:R-:W-:Y:S01]  /*0230*/  ISETP.GE.AND P1, PT, R12, 0x500, PT ;  /* 0x000005000c00780c */ /* 0x000fe20003f26270 */
[----:B------:R-:W-:Y:S01]  /*0240*/  IMAD R13, R0, 0x140, R13 ;  /* 0x00000140000d7824 */ /* 0x000fe200078e020d */
[----:B------:R-:W-:Y:S01]  /*0250*/  ISETP.LT.AND P3, PT, R12, 0x500, !P0 ;  /* 0x000005000c00780c */ /* 0x000fe20004761270 */
[----:B------:R-:W-:Y:S01]  /*0260*/  IMAD.WIDE R32, R24, 0x4, R20 ;  /* 0x0000000418207825 */ /* 0x000fe200078e0214 */
[----:B------:R-:W-:Y:S02]  /*0270*/  CS2R R20, SRZ ;  /* 0x0000000000147805 */ /* 0x000fe4000001ff00 */
[----:B------:R-:W-:Y:S02]  /*0280*/  CS2R R22, SRZ ;  /* 0x0000000000167805 */ /* 0x000fe4000001ff00 */
[----:B------:R-:W-:Y:S01]  /*0290*/  CS2R R14, SRZ ;  /* 0x00000000000e7805 */ /* 0x000fe2000001ff00 */
[----:B0-----:R-:W-:Y:S01]  /*02a0*/  IMAD.WIDE R30, R25, 0x4, R26 ;  /* 0x00000004191e7825 */ /* 0x001fe200078e021a */
[----:B-1----:R-:W-:-:S02]  /*02b0*/  CS2R R16, SRZ ;  /* 0x0000000000107805 */ /* 0x002fc4000001ff00 */
[----:B---3--:R-:W-:Y:S01]  /*02c0*/  CS2R R18, SRZ ;  /* 0x0000000000127805 */ /* 0x008fe2000001ff00 */
[----:B------:R-:W-:Y:S01]  /*02d0*/  IMAD.WIDE R28, R13, 0x4, R28 ;  /* 0x000000040d1c7825 */ /* 0x000fe200078e021c */
[----:B------:R-:W-:Y:S01]  /*02e0*/  CS2R R12, SRZ ;  /* 0x00000000000c7805 */ /* 0x000fe2000001ff00 */
[----:B------:R-:W3:Y:S04]  /*02f0*/  @!P2 LDG.E.EL.128 R20, desc[UR6][R30.64] ;  /* 0x000000061e14a981 */ /* 0x000ee8000c2e1d00 */
[----:B------:R-:W4:Y:S04]  /*0300*/  @!P1 LDG.E.EL.128 R16, desc[UR6][R32.64] ;  /* 0x0000000620109981 */ /* 0x000f28000c2e1d00 */
[----:B------:R0:W4:Y:S02]  /*0310*/  @P3 LDG.E.EL.128 R12, desc[UR6][R28.64] ;  /* 0x000000061c0c3981 */ /* 0x000124000c2e1d00 */
[----:B0-----:R-:W-:-:S04]  /*0320*/  IMAD.WIDE R28, R24, 0x4, R26 ;  /* 0x00000004181c7825 */ /* 0x001fc800078e021a */
[----:B--2---:R-:W-:Y:S01]  /*0330*/  FADD R8, -R8, R4 ;  /* 0x0000000408087221 */ /* 0x004fe20000000100 */
[----:B------:R-:W-:Y:S01]  /*0340*/  FADD R9, -R9, R5 ;  /* 0x0000000509097221 */ /* 0x000fe20000000100 */
[----:B------:R-:W-:Y:S01]  /*0350*/  FADD R10, -R10, R6 ;  /* 0x000000060a0a7221 */ /* 0x000fe20000000100 */
[----:B------:R-:W-:Y:S01]  /*0360*/  FADD R11, -R11, R7 ;  /* 0x000000070b0b7221 */ /* 0x000fe20000000100 */
[----:B------:R-:W-:Y:S02]  /*0370*/  CS2R R4, SRZ ;  /* 0x0000000000047805 */ /* 0x000fe4000001ff00 */
[----:B------:R-:W-:-:S06]  /*0380*/  CS2R R6, SRZ ;  /* 0x0000000000067805 */ /* 0x000fcc000001ff00 */
[----:B------:R-:W2:Y:S01]  /*0390*/  @!P1 LDG.E.EL.128 R4, desc[UR6][R28.64] ;  /* 0x000000061c049981 */ /* 0x000ea2000c2e1d00 */
[----:B---3--:R-:W-:Y:S01]  /*03a0*/  FADD R20, R20, 0.0010000000474974513054 ;  /* 0x3a83126f14147421 */ /* 0x008fe20000000000 */
[----:B------:R-:W-:Y:S01]  /*03b0*/  FADD R26, R21, 0.0010000000474974513054 ;  /* 0x3a83126f151a7421 */ /* 0x000fe20000000000 */
[----:B----4-:R-:W-:Y:S02]  /*03c0*/  FADD R12, -R16, R12 ;  /* 0x0000000c100c7221 */ /* 0x010fe40000000100 */
[----:B------:R-:W0:Y:S01]  /*03d0*/  MUFU.SQRT R16, R20 ;  /* 0x0000001400107308 */ /* 0x000e220000002000 */
[----:B------:R-:W-:Y:S01]  /*03e0*/  FADD R21, R22, 0.0010000000474974513054 ;  /* 0x3a83126f16157421 */ /* 0x000fe20000000000 */
[----:B------:R-:W-:-:S06]  /*03f0*/  FADD R22, R23, 0.0010000000474974513054 ;  /* 0x3a83126f17167421 */ /* 0x000fcc0000000000 */
[----:B------:R-:W1:Y:S01]  /*0400*/  MUFU.SQRT R26, R26 ;  /* 0x0000001a001a7308 */ /* 0x000e620000002000 */
[----:B0-----:R-:W-:-:S07]  /*0410*/  FSETP.GT.AND P5, PT, R16, 8.50705917302346158658e+37, PT ;  /* 0x7e8000001000780b */ /* 0x001fce0003fa4000 */
[----:B------:R-:W0:Y:S01]  /*0420*/  MUFU.SQRT R21, R21 ;  /* 0x0000001500157308 */ /* 0x000e220000002000 */
[----:B------:R-:W-:Y:S01]  /*0430*/  FSETP.GEU.AND P6, PT, R16, 1.175494350822287508e-38, PT ;  /* 0x008000001000780b */ /* 0x000fe20003fce000 */
[----:B------:R-:W-:Y:S01]  /*0440*/  FADD R13, -R17, R13 ;  /* 0x0000000d110d7221 */ /* 0x000fe20000000100 */
[----:B-1----:R-:W-:-:S05]  /*0450*/  FSETP.GT.AND P3, PT, R26, 8.50705917302346158658e+37, PT ;  /* 0x7e8000001a00780b */ /* 0x002fca0003f64000 */
[----:B------:R-:W1:Y:S01]  /*0460*/  MUFU.SQRT R22, R22 ;  /* 0x0000001600167308 */ /* 0x000e620000002000 */
[----:B------:R-:W-:Y:S01]  /*0470*/  FSETP.GEU.AND P4, PT, R26, 1.175494350822287508e-38, PT ;  /* 0x008000001a00780b */ /* 0x000fe20003f8e000 */
[----:B------:R-:W-:-:S04]  /*0480*/  @P5 FMUL R16, R16, 0.25 ;  /* 0x3e80000010105820 */ /* 0x000fc80000400000 */
[----:B------:R-:W-:Y:S01]  /*0490*/  @!P6 FMUL R16, R16, 16777216 ;  /* 0x4b8000001010e820 */ /* 0x000fe20000400000 */
[----:B------:R-:W-:Y:S01]  /*04a0*/  FADD R20, -R19, R15 ;  /* 0x0000000f13147221 */ /* 0x000fe20000000100 */
[----:B------:R-:W-:-:S04]  /*04b0*/  @P3 FMUL R26, R26, 0.25 ;  /* 0x3e8000001a1a3820 */ /* 0x000fc80000400000 */
[----:B------:R-:W-:Y:S02]  /*04c0*/  MUFU.RCP R16, R16 ;  /* 0x0000001000107308 */ /* 0x000fe40000001000 */
[----:B------:R-:W-:Y:S01]  /*04d0*/  @!P4 FMUL R26, R26, 16777216 ;  /* 0x4b8000001a1ac820 */ /* 0x000fe20000400000 */
[----:B------:R-:W-:-:S05]  /*04e0*/  FADD R14, -R18, R14 ;  /* 0x0000000e120e7221 */ /* 0x000fca0000000100 */
[----:B------:R-:W-:Y:S01]  /*04f0*/  MUFU.RCP R26, R26 ;  /* 0x0000001a001a7308 */ /* 0x000fe20000001000 */
[----:B--2---:R-:W-:-:S07]  /*0500*/  FADD R4, R4, 0.0010000000474974513054 ;  /* 0x3a83126f04047421 */ /* 0x004fce0000000000 */
[----:B------:R2:W3:Y:S02]  /*0510*/  MUFU.SQRT R23, R4 ;  /* 0x0000000400177308 */ /* 0x0004e40000002000 */
[----:B--2---:R-:W-:Y:S01]  /*0520*/  HFMA2.MMA R4, -RZ, RZ, 1.625, 0 ;  /* 0x3e800000ff047435 */ /* 0x004fe200000001ff */
[----:B------:R-:W-:-:S09]  /*0530*/  FADD R5, R5, 0.0010000000474974513054 ;  /* 0x3a83126f05057421 */ /* 0x000fd20000000000 */
[----:B------:R-:W-:Y:S02]  /*0540*/  FSEL R17, R4, 1, P5 ;  /* 0x3f80000004117808 */ /* 0x000fe40002800000 */
[----:B0-----:R-:W-:Y:S01]  /*0550*/  FSETP.GT.AND P5, PT, R21, 8.50705917302346158658e+37, PT ;  /* 0x7e8000001500780b */ /* 0x001fe20003fa4000 */
[----:B------:R-:W0:Y:S02]  /*0560*/  MUFU.SQRT R5, R5 ;  /* 0x0000000500057308 */ /* 0x000e240000002000 */
[----:B------:R-:W-:Y:S01]  /*0570*/  @!P6 FMUL R17, R17, 16777216 ;  /* 0x4b8000001111e820 */ /* 0x000fe20000400000 */
[----:B------:R-:W-:Y:S01]  /*0580*/  FSETP.GEU.AND P6, PT, R21, 1.175494350822287508e-38, PT ;  /* 0x008000001500780b */ /* 0x000fe20003fce000 */
[----:B------:R-:W-:Y:S01]  /*0590*/  FADD R6, R6, 0.0010000000474974513054 ;  /* 0x3a83126f06067421 */ /* 0x000fe20000000000 */
[----:B------:R-:W-:Y:S02]  /*05a0*/  FSEL R29, R4, 1, P3 ;  /* 0x3f800000041d7808 */ /* 0x000fe40001800000 */
[----:B-1----:R-:W-:Y:S01]  /*05b0*/  FSETP.GT.AND P3, PT, R22, 8.50705917302346158658e+37, PT ;  /* 0x7e8000001600780b */ /* 0x002fe20003f64000 */
[----:B------:R-:W1:Y:S01]  /*05c0*/  MUFU.SQRT R19, R6 ;  /* 0x0000000600137308 */ /* 0x000e620000002000 */
[----:B------:R-:W-:Y:S01]  /*05d0*/  FSEL R27, R4, 1, P5 ;  /* 0x3f800000041b7808 */ /* 0x000fe20002800000 */
[----:B------:R-:W-:Y:S01]  /*05e0*/  @!P4 FMUL R29, R29, 16777216 ;  /* 0x4b8000001d1dc820 */ /* 0x000fe20000400000 */
[----:B------:R-:W-:Y:S01]  /*05f0*/  FSETP.GEU.AND P4, PT, R22, 1.175494350822287508e-38, PT ;  /* 0x008000001600780b */ /* 0x000fe20003f8e000 */
[----:B------:R-:W-:Y:S01]  /*0600*/  @P5 FMUL R21, R21, 0.25 ;  /* 0x3e80000015155820 */ /* 0x000fe20000400000 */
[----:B---3--:R-:W-:-:S03]  /*0610*/  FSETP.GT.AND P5, PT, R23, 8.50705917302346158658e+37, PT ;  /* 0x7e8000001700780b */ /* 0x008fc60003fa4000 */
[----:B------:R-:W-:Y:S01]  /*0620*/  @!P6 FMUL R21, R21, 16777216 ;  /* 0x4b8000001515e820 */ /* 0x000fe20000400000 */
[----:B------:R-:W-:Y:S01]  /*0630*/  @!P6 FMUL R27, R27, 16777216 ;  /* 0x4b8000001b1be820 */ /* 0x000fe20000400000 */
[----:B0-----:R-:W-:Y:S01]  /*0640*/  FSETP.GT.AND P6, PT, R5, 8.50705917302346158658e+37, PT ;  /* 0x7e8000000500780b */ /* 0x001fe20003fc4000 */
[----:B------:R-:W-:Y:S01]  /*0650*/  FADD R7, R7, 0.0010000000474974513054 ;  /* 0x3a83126f07077421 */ /* 0x000fe20000000000 */
[----:B------:R-:W-:Y:S01]  /*0660*/  FSEL R28, R4, 1, P3 ;  /* 0x3f800000041c7808 */ /* 0x000fe20001800000 */
[----:B------:R-:W-:Y:S01]  /*0670*/  @P3 FMUL R22, R22, 0.25 ;  /* 0x3e80000016163820 */ /* 0x000fe20000400000 */
[----:B------:R-:W0:Y:S01]  /*0680*/  MUFU.RCP R18, R21 ;  /* 0x0000001500127308 */ /* 0x000e220000001000 */
[----:B------:R-:W-:Y:S01]  /*0690*/  FMUL R15, R16, R17 ;  /* 0x00000011100f7220 */ /* 0x000fe20000400000 */
[----:B------:R-:W-:Y:S01]  /*06a0*/  FSETP.GEU.AND P3, PT, R23, 1.175494350822287508e-38, PT ;  /* 0x008000001700780b */ /* 0x000fe20003f6e000 */
[----:B------:R-:W-:Y:S01]  /*06b0*/  @!P4 FMUL R22, R22, 16777216 ;  /* 0x4b8000001616c820 */ /* 0x000fe20000400000 */
[----:B------:R-:W-:Y:S01]  /*06c0*/  @!P4 FMUL R28, R28, 16777216 ;  /* 0x4b8000001c1cc820 */ /* 0x000fe20000400000 */
[----:B-1----:R-:W-:Y:S01]  /*06d0*/  FSETP.GT.AND P4, PT, R19, 8.50705917302346158658e+37, PT ;  /* 0x7e8000001300780b */ /* 0x002fe20003f84000 */
[----:B------:R-:W-:-:S02]  /*06e0*/  @P5 FMUL R23, R23, 0.25 ;  /* 0x3e80000017175820 */ /* 0x000fc40000400000 */
[----:B------:R1:W2:Y:S01]  /*06f0*/  MUFU.SQRT R17, R7 ;  /* 0x0000000700117308 */ /* 0x0002a20000002000 */
[C---:B------:R-:W-:Y:S02]  /*0700*/  FSEL R6, R4.reuse, 1, P5 ;  /* 0x3f80000004067808 */ /* 0x040fe40002800000 */
[C---:B------:R-:W-:Y:S01]  /*0710*/  FSETP.GEU.AND P5, PT, R5.reuse, 1.175494350822287508e-38, PT ;  /* 0x008000000500780b */ /* 0x040fe20003fae000 */
[----:B------:R-:W-:Y:S01]  /*0720*/  @P6 FMUL R5, R5, 0.25 ;  /* 0x3e80000005056820 */ /* 0x000fe20000400000 */
[----:B-1----:R-:W-:Y:S02]  /*0730*/  FSEL R7, R4, 1, P6 ;  /* 0x3f80000004077808 */ /* 0x002fe40003000000 */
[C---:B------:R-:W-:Y:S01]  /*0740*/  FSETP.GEU.AND P6, PT, R19.reuse, 1.175494350822287508e-38, PT ;  /* 0x008000001300780b */ /* 0x040fe20003fce000 */
[----:B------:R-:W1:Y:S01]  /*0750*/  MUFU.RCP R21, R22 ;  /* 0x0000001600157308 */ /* 0x000e620000001000 */
[----:B0-----:R-:W-:Y:S01]  /*0760*/  FMUL R27, R18, R27 ;  /* 0x0000001b121b7220 */ /* 0x001fe20000400000 */
[----:B------:R-:W-:Y:S01]  /*0770*/  FSEL R18, R4, 1, P4 ;  /* 0x3f80000004127808 */ /* 0x000fe20002000000 */
[----:B------:R-:W-:Y:S01]  /*0780*/  @P4 FMUL R19, R19, 0.25 ;  /* 0x3e80000013134820 */ /* 0x000fe20000400000 */
[----:B--2---:R-:W-:Y:S01]  /*0790*/  FSETP.GT.AND P4, PT, R17, 8.50705917302346158658e+37, PT ;  /* 0x7e8000001100780b */ /* 0x004fe20003f84000 */
[----:B------:R-:W-:-:S07]  /*07a0*/  FMUL R16, R26, R29 ;  /* 0x0000001d1a107220 */ /* 0x000fce0000400000 */
[----:B------:R-:W-:Y:S01]  /*07b0*/  @!P6 FMUL R19, R19, 16777216 ;  /* 0x4b8000001313e820 */ /* 0x000fe20000400000 */
[----:B------:R-:W-:Y:S01]  /*07c0*/  @!P6 FMUL R18, R18, 16777216 ;  /* 0x4b8000001212e820 */ /* 0x000fe20000400000 */
[----:B------:R-:W-:Y:S01]  /*07d0*/  FSETP.GEU.AND P6, PT, R17, 1.175494350822287508e-38, PT ;  /* 0x008000001100780b */ /* 0x000fe20003fce000 */
[----:B-1----:R-:W-:Y:S01]  /*07e0*/  FMUL R22, R21, R28 ;  /* 0x0000001c15167220 */ /* 0x002fe20000400000 */
[----:B------:R-:W-:Y:S01]  /*07f0*/  @!P3 FMUL R23, R23, 16777216 ;  /* 0x4b8000001717b820 */ /* 0x000fe20000400000 */
[----:B------:R-:W-:Y:S01]  /*0800*/  FMUL R21, R27, R10 ;  /* 0x0000000a1b157220 */ /* 0x000fe20000400000 */
[----:B------:R-:W-:Y:S01]  /*0810*/  FMUL R16, R16, R9 ;  /* 0x0000000910107220 */ /* 0x000fe20000400000 */
[----:B------:R-:W-:Y:S01]  /*0820*/  FMUL R22, R22, R11 ;  /* 0x0000000b16167220 */ /* 0x000fe20000400000 */
[----:B------:R-:W-:Y:S01]  /*0830*/  FMUL R15, R15, R8 ;  /* 0x000000080f0f7220 */ /* 0x000fe20000400000 */
[----:B------:R-:W-:Y:S01]  /*0840*/  @!P5 FMUL R5, R5, 16777216 ;  /* 0x4b8000000505d820 */ /* 0x000fe20000400000 */
[----:B------:R-:W-:Y:S01]  /*0850*/  @P4 FMUL R17, R17, 0.25 ;  /* 0x3e80000011114820 */ /* 0x000fe20000400000 */
[----:B------:R-:W0:Y:S01]  /*0860*/  LDC.64 R10, c[0x0][0x228] ;  /* 0x00008a00ff0a7b82 */ /* 0x000e220000000a00 */
[----:B------:R-:W-:Y:S03]  /*0870*/  MUFU.RCP R23, R23 ;  /* 0x0000001700177308 */ /* 0x000fe60000001000 */
[----:B------:R-:W-:-:S04]  /*0880*/  @!P6 FMUL R17, R17, 16777216 ;  /* 0x4b8000001111e820 */ /* 0x000fc80000400000 */
[----:B------:R-:W1:Y:S01]  /*0890*/  LDC.64 R8, c[0x0][0x230] ;  /* 0x00008c00ff087b82 */ /* 0x000e620000000a00 */
[----:B------:R-:W2:Y:S01]  /*08a0*/  MUFU.RCP R26, R5 ;  /* 0x00000005001a7308 */ /* 0x000ea20000001000 */
[----:B------:R-:W-:-:S07]  /*08b0*/  @!P5 FMUL R7, R7, 16777216 ;  /* 0x4b8000000707d820 */ /* 0x000fce0000400000 */
[----:B------:R-:W3:Y:S01]  /*08c0*/  MUFU.RCP R19, R19 ;  /* 0x0000001300137308 */ /* 0x000ee20000001000 */
[----:B------:R-:W-:Y:S01]  /*08d0*/  @!P3 FMUL R6, R6, 16777216 ;  /* 0x4b8000000606b820 */ /* 0x000fe20000400000 */
[----:B------:R-:W-:-:S06]  /*08e0*/  FSEL R4, R4, 1, P4 ;  /* 0x3f80000004047808 */ /* 0x000fcc0002000000 */
[----:B------:R-:W4:Y:S01]  /*08f0*/  MUFU.RCP R17, R17 ;  /* 0x0000001100117308 */ /* 0x000f220000001000 */
[----:B--2---:R-:W-:Y:S01]  /*0900*/  FMUL R26, R26, R7 ;  /* 0x000000071a1a7220 */ /* 0x004fe20000400000 */
[----:B------:R-:W-:Y:S01]  /*0910*/  FMUL R29, R23, R6 ;  /* 0x00000006171d7220 */ /* 0x000fe20000400000 */
[----:B------:R-:W-:Y:S01]  /*0920*/  @!P6 FMUL R4, R4, 16777216 ;  /* 0x4b8000000404e820 */ /* 0x000fe20000400000 */
[----:B0-----:R-:W-:-:S04]  /*0930*/  IMAD.WIDE R30, R25, 0x4, R10 ;  /* 0x00000004191e7825 */ /* 0x001fc800078e020a */
[----:B------:R-:W-:Y:S01]  /*0940*/  FMUL R26, R26, R13 ;  /* 0x0000000d1a1a7220 */ /* 0x000fe20000400000 */
[----:B------:R-:W-:Y:S01]  /*0950*/  FMUL R29, R29, R12 ;  /* 0x0000000c1d1d7220 */ /* 0x000fe20000400000 */
[----:B---3--:R-:W-:Y:S01]  /*0960*/  FMUL R27, R19, R18 ;  /* 0x00000012131b7220 */ /* 0x008fe20000400000 */
[----:B------:R-:W-:Y:S01]  /*0970*/  IMAD.WIDE R18, R24, 0x4, R10 ;  /* 0x0000000418127825 */ /* 0x000fe200078e020a */
[----:B------:R-:W-:Y:S02]  /*0980*/  CS2R R6, SRZ ;  /* 0x0000000000067805 */ /* 0x000fe4000001ff00 */
[----:B------:R-:W-:Y:S01]  /*0990*/  CS2R R10, SRZ ;  /* 0x00000000000a7805 */ /* 0x000fe2000001ff00 */
[----:B-1----:R-:W-:-:S04]  /*09a0*/  IMAD.WIDE R12, R25, 0x4, R8 ;  /* 0x00000004190c7825 */ /* 0x002fc800078e0208 */
[----:B----4-:R-:W-:Y:S01]  /*09b0*/  FMUL R23, R17, R4 ;  /* 0x0000000411177220 */ /* 0x010fe20000400000 */
[----:B------:R-:W-:Y:S01]  /*09c0*/  IMAD.WIDE R24, R24, 0x4, R8 ;  /* 0x0000000418187825 */ /* 0x000fe200078e0208 */
[----:B------:R-:W-:Y:S02]  /*09d0*/  CS2R R4, SRZ ;  /* 0x0000000000047805 */ /* 0x000fe4000001ff00 */
[----:B------:R-:W-:-:S04]  /*09e0*/  CS2R R8, SRZ ;  /* 0x0000000000087805 */ /* 0x000fc8000001ff00 */
[----:B------:R-:W2:Y:S04]  /*09f0*/  @!P2 LDG.E.EL.128 R4, desc[UR6][R30.64] ;  /* 0x000000061e04a981 */ /* 0x000ea8000c2e1d00 */
[----:B------:R0:W2:Y:S01]  /*0a00*/  @!P2 LDG.E.EL.128 R8, desc[UR6][R12.64] ;  /* 0x000000060c08a981 */ /* 0x0000a2000c2e1d00 */
[----:B------:R-:W-:Y:S01]  /*0a10*/  FMUL R27, R27, R14 ;  /* 0x0000000e1b1b7220 */ /* 0x000fe20000400000 */
[----:B0-----:R-:W-:Y:S01]  /*0a20*/  CS2R R12, SRZ ;  /* 0x00000000000c7805 */ /* 0x001fe2000001ff00 */
[----:B------:R-:W0:Y:S01]  /*0a30*/  S2UR UR5, SR_CgaCtaId ;  /* 0x00000000000579c3 */ /* 0x000e220000008800 */
[----:B--2---:R-:W-:Y:S01]  /*0a40*/  FFMA R4, R15, R4, R8 ;  /* 0x000000040f047223 */ /* 0x004fe20000000008 */
[----:B------:R-:W-:Y:S01]  /*0a50*/  CS2R R14, SRZ ;  /* 0x00000000000e7805 */ /* 0x000fe2000001ff00 */
[----:B------:R-:W-:Y:S01]  /*0a60*/  FFMA R5, R16, R5, R9 ;  /* 0x0000000510057223 */ /* 0x000fe20000000009 */
[----:B------:R-:W-:-:S04]  /*0a70*/  CS2R R16, SRZ ;  /* 0x0000000000107805 */ /* 0x000fc8000001ff00 */
[----:B------:R1:W2:Y:S02]  /*0a80*/  @!P1 LDG.E.EL.128 R12, desc[UR6][R18.64] ;  /* 0x00000006120c9981 */ /* 0x0002a4000c2e1d00 */
[----:B-1----:R-:W-:-:S06]  /*0a90*/  CS2R R18, SRZ ;  /* 0x0000000000127805 */ /* 0x002fcc000001ff00 */
[----:B------:R1:W2:Y:S01]  /*0aa0*/  @!P1 LDG.E.EL.128 R16, desc[UR6][R24.64] ;  /* 0x0000000618109981 */ /* 0x0002a2000c2e1d00 */
[----:B------:R-:W3:Y:S01]  /*0ab0*/  S2R R8, SR_TID.X ;  /* 0x0000000000087919 */ /* 0x000ee20000002100 */
[----:B------:R-:W-:Y:S01]  /*0ac0*/  LOP3.LUT R9, R3, 0x7f, R2, 0xf8, !PT ;  /* 0x0000007f03097812 */ /* 0x000fe200078ef802 */
[----:B------:R-:W-:-:S04]  /*0ad0*/  FFMA R10, R21, R6, R10 ;  /* 0x00000006150a7223 */ /* 0x000fc8000000000a */
[----:B------:R-:W-:-:S05]  /*0ae0*/  IMAD.HI R6, R9, 0x66666667, RZ ;  /* 0x6666666709067827 */ /* 0x000fca00078e02ff */
[----:B------:R-:W-:-:S04]  /*0af0*/  SHF.R.U32.HI R21, RZ, 0x1f, R6 ;  /* 0x0000001fff157819 */ /* 0x000fc80000011606 */
[----:B------:R-:W-:Y:S01]  /*0b00*/  LEA.HI.SX32 R6, R6, R21, 0x19 ;  /* 0x0000001506067211 */ /* 0x000fe200078fcaff */
[----:B------:R-:W-:-:S04]  /*0b10*/  FFMA R22, R22, R7, R11 ;  /* 0x0000000716167223 */ /* 0x000fc8000000000b */
[----:B------:R-:W-:-:S04]  /*0b20*/  IMAD R21, R6, -0x140, R9 ;  /* 0xfffffec006157824 */ /* 0x000fc800078e0209 */
[----:B------:R-:W-:Y:S01]  /*0b30*/  IMAD R7, R21, 0x40, R0 ;  /* 0x0000004015077824 */ /* 0x000fe200078e0200 */
[----:B------:R-:W-:Y:S01]  /*0b40*/  FSETP.GEU.AND P1, PT, R10, RZ, PT ;  /* 0x000000ff0a00720b */ /* 0x000fe20003f2e000 */
[----:B------:R-:W-:Y:S02]  /*0b50*/  UMOV UR4, 0x400 ;  /* 0x0000040000047882 */ /* 0x000fe40000000000 */
[----:B------:R-:W-:Y:S01]  /*0b60*/  IMAD R7, R6, 0x20000, R7 ;  /* 0x0002000006077824 */ /* 0x000fe200078e0207 */
[----:B0-----:R-:W-:Y:S01]  /*0b70*/  UPRMT UR4, UR5, 0x654, UR4 ;  /* 0x0000065405047896 */ /* 0x001fe20008000004 */
[----:B---3--:R-:W-:Y:S02]  /*0b80*/  SHF.L.U32 R6, R8, 0x2, RZ ;  /* 0x0000000208067819 */ /* 0x008fe400000006ff */
[----:B------:R-:W-:Y:S02]  /*0b90*/  FSEL R33, R10, RZ, P1 ;  /* 0x000000ff0a217208 */ /* 0x000fe40000800000 */
[----:B------:R-:W-:-:S02]  /*0ba0*/  LOP3.LUT R6, R6, 0x1fc, RZ, 0xc0, !PT ;  /* 0x000001fc06067812 */ /* 0x000fc400078ec0ff */
[----:B------:R-:W-:Y:S02]  /*0bb0*/  FSETP.GEU.AND P3, PT, R4, RZ, PT ;  /* 0x000000ff0400720b */ /* 0x000fe40003f6e000 */
[C---:B------:R-:W-:Y:S02]  /*0bc0*/  FSETP.GEU.AND P2, PT, R5.reuse, RZ, PT ;  /* 0x000000ff0500720b */ /* 0x040fe40003f4e000 */
[----:B------:R-:W-:Y:S02]  /*0bd0*/  FSETP.GEU.AND P1, PT, R22, RZ, PT ;  /* 0x000000ff1600720b */ /* 0x000fe40003f2e000 */
[----:B------:R-:W-:Y:S02]  /*0be0*/  LEA R6, R6, UR4, 0x3 ;  /* 0x0000000406067c11 */ /* 0x000fe4000f8e18ff */
[----:B------:R-:W-:Y:S02]  /*0bf0*/  FSEL R21, R4, RZ, P3 ;  /* 0x000000ff04157208 */ /* 0x000fe40001800000 */
[----:B------:R-:W-:-:S02]  /*0c00*/  FSEL R31, R5, RZ, P2 ;  /* 0x000000ff051f7208 */ /* 0x000fc40001000000 */
[----:B------:R-:W-:Y:S01]  /*0c10*/  FSEL R35, R22, RZ, P1 ;  /* 0x000000ff16237208 */ /* 0x000fe20000800000 */
[----:B------:R-:W-:Y:S04]  /*0c20*/  STS [R6], R21 ;  /* 0x0000001506007388 */ /* 0x000fe80000000800 */
[----:B------:R-:W-:Y:S04]  /*0c30*/  STS [R6+0x8], R31 ;  /* 0x0000081f06007388 */ /* 0x000fe80000000800 */
[----:B------:R-:W-:Y:S04]  /*0c40*/  STS [R6+0x10], R33 ;  /* 0x0000102106007388 */ /* 0x000fe80000000800 */
[----:B------:R0:W-:Y:S01]  /*0c50*/  STS [R6+0x18], R35 ;  /* 0x0000182306007388 */ /* 0x0001e20000000800 */
[----:B------:R-:W-:Y:S01]  /*0c60*/  LOP3.LUT R2, R2, 0x7f, RZ, 0xc0, !PT ;  /* 0x0000007f02027812 */ /* 0x000fe200078ec0ff */
[----:B------:R-:W-:-:S03]  /*0c70*/  FMUL R20, R23, R20 ;  /* 0x0000001417147220 */ /* 0x000fc60000400000 */
[----:B------:R-:W-:Y:S02]  /*0c80*/  LOP3.LUT R11, R3, 0x80, R2, 0xfe, !PT ;  /* 0x00000080030b7812 */ /* 0x000fe400078efe02 */
[----:B------:R-:W-:-:S03]  /*0c90*/  LOP3.LUT R10, R3, 0x100, R2, 0xfe, !PT ;  /* 0x00000100030a7812 */ /* 0x000fc600078efe02 */
[----:B------:R-:W-:-:S04]  /*0ca0*/  IMAD.HI R4, R11, 0x66666667, RZ ;  /* 0x666666670b047827 */ /* 0x000fc800078e02ff */
[----:B-1----:R-:W-:Y:S01]  /*0cb0*/  IMAD.HI R25, R10, 0x66666667, RZ ;  /* 0x666666670a197827 */ /* 0x002fe200078e02ff */
[----:B------:R-:W-:Y:S01]  /*0cc0*/  SHF.R.U32.HI R5, RZ, 0x1f, R4 ;  /* 0x0000001fff057819 */ /* 0x000fe20000011604 */
[----:B------:R-:W-:Y:S01]  /*0cd0*/  BAR.SYNC.DEFER_BLOCKING 0x0 ;  /* 0x0000000000007b1d */ /* 0x000fe20000010000 */
[C---:B------:R-:W-:Y:S02]  /*0ce0*/  ISETP.LT.AND P1, PT, R9.reuse, 0x500, !P0 ;  /* 0x000005000900780c */ /* 0x040fe40004721270 */
[----:B------:R-:W-:Y:S02]  /*0cf0*/  LOP3.LUT R22, R9, 0x200, RZ, 0xfc, !PT ;  /* 0x0000020009167812 */ /* 0x000fe400078efcff */
[----:B------:R-:W-:Y:S01]  /*0d00*/  ISETP.LT.AND P6, PT, R11, 0x500, !P0 ;  /* 0x000005000b00780c */ /* 0x000fe200047c1270 */
[----:B--2---:R-:W-:Y:S01]  /*0d10*/  FFMA R17, R26, R13, R17 ;  /* 0x0000000d1a117223 */ /* 0x004fe20000000011 */
[----:B------:R-:W-:Y:S01]  /*0d20*/  LOP3.LUT R13, R8, 0x7f, RZ, 0xc0, !PT ;  /* 0x0000007f080d7812 */ /* 0x000fe200078ec0ff */
[----:B------:R-:W-:Y:S01]  /*0d30*/  FFMA R29, R29, R12, R16 ;  /* 0x0000000c1d1d7223 */ /* 0x000fe20000000010 */
[----:B------:R-:W-:Y:S01]  /*0d40*/  LOP3.LUT R8, R3, 0x180, R2, 0xfe, !PT ;  /* 0x0000018003087812 */ /* 0x000fe200078efe02 */
[----:B------:R-:W-:Y:S01]  /*0d50*/  FFMA R14, R27, R14, R18 ;  /* 0x0000000e1b0e7223 */ /* 0x000fe20000000012 */
[----:B------:R-:W-:Y:S01]  /*0d60*/  LEA R12, R2, UR4, 0x3 ;  /* 0x00000004020c7c11 */ /* 0x000fe2000f8e18ff */
[----:B------:R-:W-:Y:S01]  /*0d70*/  FFMA R15, R20, R15, R19 ;  /* 0x0000000f140f7223 */ /* 0x000fe20000000013 */
[----:B------:R-:W-:-:S02]  /*0d80*/  LOP3.LUT R3, R2, 0x100, RZ, 0xfc, !PT ;  /* 0x0000010002037812 */ /* 0x000fc400078efcff */
[----:B------:R-:W-:Y:S01]  /*0d90*/  LOP3.LUT R2, R2, 0x80, RZ, 0xfc, !PT ;  /* 0x0000008002027812 */ /* 0x000fe200078efcff */
[----:B------:R-:W1:Y:S01]  /*0da0*/  LDS R21, [R12] ;  /* 0x000000000c157984 */ /* 0x000e620000000800 */
[----:B------:R-:W-:Y:S02]  /*0db0*/  LOP3.LUT R13, R13, 0x180, RZ, 0xfc, !PT ;  /* 0x000001800d0d7812 */ /* 0x000fe400078efcff */
[----:B------:R-:W-:Y:S02]  /*0dc0*/  LEA R19, R3, UR4, 0x3 ;  /* 0x0000000403137c11 */ /* 0x000fe4000f8e18ff */
[----:B------:R-:W-:Y:S02]  /*0dd0*/  LEA R20, R2, UR4, 0x3 ;  /* 0x0000000402147c11 */ /* 0x000fe4000f8e18ff */
[----:B------:R-:W-:Y:S02]  /*0de0*/  LEA R13, R13, UR4, 0x3 ;  /* 0x000000040d0d7c11 */ /* 0x000fe4000f8e18ff */
[----:B------:R-:W-:-:S02]  /*0df0*/  FSETP.GEU.AND P2, PT, R15, RZ, PT ;  /* 0x000000ff0f00720b */ /* 0x000fc40003f4e000 */
[C---:B------:R-:W-:Y:S02]  /*0e00*/  FSETP.GEU.AND P3, PT, R14.reuse, RZ, PT ;  /* 0x000000ff0e00720b */ /* 0x040fe40003f6e000 */
[----:B------:R-:W-:Y:S02]  /*0e10*/  FSETP.GEU.AND P4, PT, R17, RZ, PT ;  /* 0x000000ff1100720b */ /* 0x000fe40003f8e000 */
[----:B0-----:R-:W-:Y:S02]  /*0e20*/  FSEL R35, R15, RZ, P2 ;  /* 0x000000ff0f237208 */ /* 0x001fe40001000000 */
[----:B------:R-:W-:Y:S01]  /*0e30*/  FSEL R33, R14, RZ, P3 ;  /* 0x000000ff0e217208 */ /* 0x000fe20001800000 */
[----:B------:R-:W-:Y:S01]  /*0e40*/  LDS R15, [R19] ;  /* 0x00000000130f7984 */ /* 0x000fe20000000800 */
[----:B------:R-:W-:-:S03]  /*0e50*/  FSEL R31, R17, RZ, P4 ;  /* 0x000000ff111f7208 */ /* 0x000fc60002000000 */
[----:B------:R-:W0:Y:S04]  /*0e60*/  LDS R17, [R20] ;  /* 0x0000000014117984 */ /* 0x000e280000000800 */
[----:B------:R-:W2:Y:S01]  /*0e70*/  LDS R14, [R13] ;  /* 0x000000000d0e7984 */ /* 0x000ea20000000800 */
[----:B------:R-:W-:Y:S01]  /*0e80*/  BAR.SYNC.DEFER_BLOCKING 0x0 ;  /* 0x0000000000007b1d */ /* 0x000fe20000010000 */
[----:B------:R-:W-:Y:S02]  /*0e90*/  LEA.HI.SX32 R16, R4, R5, 0x19 ;  /* 0x0000000504107211 */ /* 0x000fe400078fcaff */
[----:B------:R-:W-:Y:S02]  /*0ea0*/  SHF.R.U32.HI R4, RZ, 0x1f, R25 ;  /* 0x0000001fff047819 */ /* 0x000fe40000011619 */
[----:B------:R-:W-:-:S02]  /*0eb0*/  FSETP.GEU.AND P5, PT, R29, RZ, PT ;  /* 0x000000ff1d00720b */ /* 0x000fc40003fae000 */
[----:B------:R-:W-:Y:S02]  /*0ec0*/  LEA.HI.SX32 R25, R25, R4, 0x19 ;  /* 0x0000000419197211 */ /* 0x000fe400078fcaff */
[----:B------:R-:W-:Y:S01]  /*0ed0*/  FSEL R29, R29, RZ, P5 ;  /* 0x000000ff1d1d7208 */ /* 0x000fe20002800000 */
[----:B------:R-:W3:Y:S04]  /*0ee0*/  LDC.64 R4, c[0x0][0x238] ;  /* 0x00008e00ff047b82 */ /* 0x000ee80000000a00 */
[----:B------:R-:W-:Y:S04]  /*0ef0*/  STS [R6], R29 ;  /* 0x0000001d06007388 */ /* 0x000fe80000000800 */
[----:B------:R-:W-:Y:S04]  /*0f00*/  STS [R6+0x8], R31 ;  /* 0x0000081f06007388 */ /* 0x000fe80000000800 */
[----:B------:R-:W-:Y:S04]  /*0f10*/  STS [R6+0x10], R33 ;  /* 0x0000102106007388 */ /* 0x000fe80000000800 */
[----:B------:R4:W-:Y:S01]  /*0f20*/  STS [R6+0x18], R35 ;  /* 0x0000182306007388 */ /* 0x0009e20000000800 */
[----:B------:R-:W-:Y:S01]  /*0f30*/  BAR.SYNC.DEFER_BLOCKING 0x0 ;  /* 0x0000000000007b1d */ /* 0x000fe20000010000 */
[----:B---3--:R-:W-:Y:S01]  /*0f40*/  IMAD.WIDE R2, R7, 0x4, R4 ;  /* 0x0000000407027825 */ /* 0x008fe200078e0204 */
[----:B------:R-:W-:-:S02]  /*0f50*/  LOP3.LUT R18, R9, 0x300, RZ, 0xfc, !PT ;  /* 0x0000030009127812 */ /* 0x000fc400078efcff */
[----:B------:R-:W-:Y:S01]  /*0f60*/  LOP3.LUT R7, R9, 0x280, RZ, 0xfc, !PT ;  /* 0x0000028009077812 */ /* 0x000fe200078efcff */
[----:B------:R-:W-:-:S04]  /*0f70*/  IMAD.HI R27, R8, 0x66666667, RZ ;  /* 0x66666667081b7827 */ /* 0x000fc800078e02ff */
[----:B------:R-:W-:Y:S01]  /*0f80*/  IMAD.HI R23, R18, 0x66666667, RZ ;  /* 0x6666666712177827 */ /* 0x000fe200078e02ff */
[----:B------:R-:W-:-:S03]  /*0f90*/  SHF.R.U32.HI R28, RZ, 0x1f, R27 ;  /* 0x0000001fff1c7819 */ /* 0x000fc6000001161b */
[----:B------:R-:W-:-:S04]  /*0fa0*/  IMAD.HI R24, R7, 0x66666667, RZ ;  /* 0x6666666707187827 */ /* 0x000fc800078e02ff */
[----:B----4-:R-:W-:Y:S01]  /*0fb0*/  IMAD.HI R6, R22, 0x66666667, RZ ;  /* 0x6666666716067827 */ /* 0x010fe200078e02ff */
[----:B-1----:R1:W-:Y:S04]  /*0fc0*/  @P1 STG.E desc[UR6][R2.64], R21 ;  /* 0x0000001502001986 */ /* 0x0023e8000c101906 */
[----:B------:R-:W3:Y:S04]  /*0fd0*/  LDS R12, [R12] ;  /* 0x000000000c0c7984 */ /* 0x000ee80000000800 */
[----:B------:R-:W4:Y:S04]  /*0fe0*/  LDS R2, [R20] ;  /* 0x0000000014027984 */ /* 0x000f280000000800 */
[----:B------:R5:W0:Y:S01]  /*0ff0*/  LDS R3, [R19] ;  /* 0x0000000013037984 */ /* 0x000a220000000800 */
[----:B------:R-:W-:Y:S01]  /*1000*/  SHF.R.U32.HI R26, RZ, 0x1f, R23 ;  /* 0x0000001fff1a7819 */ /* 0x000fe20000011617 */
[----:B------:R-:W-:Y:S01]  /*1010*/  IMAD R31, R16, -0x140, R11 ;  /* 0xfffffec0101f7824 */ /* 0x000fe200078e020b */
[----:B------:R-:W-:-:S02]  /*1020*/  LEA.HI.SX32 R27, R27, R28, 0x19 ;  /* 0x0000001c1b1b7211 */ /* 0x000fc400078fcaff */
[----:B------:R-:W-:Y:S02]  /*1030*/  SHF.R.U32.HI R29, RZ, 0x1f, R24 ;  /* 0x0000001fff1d7819 */ /* 0x000fe40000011618 */
[----:B------:R-:W-:Y:S02]  /*1040*/  SHF.R.U32.HI R11, RZ, 0x1f, R6 ;  /* 0x0000001fff0b7819 */ /* 0x000fe40000011606 */
[----:B------:R-:W-:Y:S02]  /*1050*/  LEA.HI.SX32 R23, R23, R26, 0x19 ;  /* 0x0000001a17177211 */ /* 0x000fe400078fcaff */
[----:B------:R-:W-:Y:S01]  /*1060*/  LEA.HI.SX32 R24, R24, R29, 0x19 ;  /* 0x0000001d18187211 */ /* 0x000fe200078fcaff */
[----:B------:R-:W-:Y:S01]  /*1070*/  IMAD R29, R27, -0x140, R8 ;  /* 0xfffffec01b1d7824 */ /* 0x000fe200078e0208 */
[----:B------:R-:W-:Y:S01]  /*1080*/  LEA.HI.SX32 R11, R6, R11, 0x19 ;  /* 0x0000000b060b7211 */ /* 0x000fe200078fcaff */
[----:B-1----:R-:W-:Y:S01]  /*1090*/  IMAD R21, R31, 0x40, R0 ;  /* 0x000000401f157824 */ /* 0x002fe200078e0200 */
[----:B------:R-:W-:Y:S01]  /*10a0*/  ISETP.LT.AND P1, PT, R8, 0x500, !P0 ;  /* 0x000005000800780c */ /* 0x000fe20004721270 */
[----:B------:R-:W-:Y:S01]  /*10b0*/  IMAD R31, R25, -0x140, R10 ;  /* 0xfffffec0191f7824 */ /* 0x000fe200078e020a */
[----:B------:R-:W-:Y:S01]  /*10c0*/  ISETP.LT.AND P4, PT, R7, 0x500, !P0 ;  /* 0x000005000700780c */ /* 0x000fe20004781270 */
[----:B------:R-:W-:-:S02]  /*10d0*/  IMAD R8, R29, 0x40, R0 ;  /* 0x000000401d087824 */ /* 0x000fc400078e0200 */
[----:B-----5:R-:W-:Y:S02]  /*10e0*/  IMAD R19, R23, -0x140, R18 ;  /* 0xfffffec017137824 */ /* 0x020fe400078e0212 */
[----:B------:R-:W-:Y:S02]  /*10f0*/  IMAD R7, R24, -0x140, R7 ;  /* 0xfffffec018077824 */ /* 0x000fe400078e0207 */
[----:B------:R-:W-:Y:S01]  /*1100*/  IMAD R29, R11, -0x140, R22 ;  /* 0xfffffec00b1d7824 */ /* 0x000fe200078e0216 */
[----:B------:R-:W-:Y:S01]  /*1110*/  ISETP.LT.AND P2, PT, R10, 0x500, !P0 ;  /* 0x000005000a00780c */ /* 0x000fe20004741270 */
[--C-:B------:R-:W-:Y:S01]  /*1120*/  IMAD R10, R19, 0x40, R0.reuse ;  /* 0x00000040130a7824 */ /* 0x100fe200078e0200 */
[----:B------:R-:W-:Y:S01]  /*1130*/  LEA R6, R31, R0, 0x6 ;  /* 0x000000001f067211 */ /* 0x000fe200078e30ff */
[----:B------:R-:W-:Y:S01]  /*1140*/  IMAD R21, R16, 0x20000, R21 ;  /* 0x0002000010157824 */ /* 0x000fe200078e0215 */
[----:B------:R-:W-:Y:S01]  /*1150*/  LEA R27, R27, R8, 0x11 ;  /* 0x000000081b1b7211 */ /* 0x000fe200078e88ff */
[----:B------:R-:W-:Y:S01]  /*1160*/  IMAD R19, R7, 0x40, R0 ;  /* 0x0000004007137824 */ /* 0x000fe200078e0200 */
[----:B------:R-:W-:-:S02]  /*1170*/  LEA R8, R29, R0, 0x6 ;  /* 0x000000001d087211 */ /* 0x000fc400078e30ff */
[----:B------:R-:W-:Y:S02]  /*1180*/  LOP3.LUT R16, R9, 0x380, RZ, 0xfc, !PT ;  /* 0x0000038009107812 */ /* 0x000fe400078efcff */
[----:B------:R-:W-:Y:S01]  /*1190*/  ISETP.LT.AND P5, PT, R22, 0x500, !P0 ;  /* 0x000005001600780c */ /* 0x000fe200047a1270 */
[----:B------:R-:W-:Y:S01]  /*11a0*/  IMAD R25, R25, 0x20000, R6 ;  /* 0x0002000019197824 */ /* 0x000fe200078e0206 */
[----:B------:R-:W-:Y:S01]  /*11b0*/  ISETP.LT.AND P3, PT, R18, 0x500, !P0 ;  /* 0x000005001200780c */ /* 0x000fe20004761270 */
[----:B------:R-:W-:Y:S01]  /*11c0*/  IMAD R29, R24, 0x20000, R19 ;  /* 0x00020000181d7824 */ /* 0x000fe200078e0213 */
[----:B------:R-:W-:Y:S02]  /*11d0*/  LEA R19, R11, R8, 0x11 ;  /* 0x000000080b137211 */ /* 0x000fe400078e88ff */
[----:B------:R-:W-:Y:S01]  /*11e0*/  ISETP.LT.AND P0, PT, R16, 0x500, !P0 ;  /* 0x000005001000780c */ /* 0x000fe20004701270 */
[----:B------:R-:W-:-:S04]  /*11f0*/  IMAD.WIDE R6, R21, 0x4, R4 ;  /* 0x0000000415067825 */ /* 0x000fc800078e0204 */
[----:B------:R-:W-:Y:S02]  /*1200*/  IMAD R23, R23, 0x20000, R10 ;  /* 0x0002000017177824 */ /* 0x000fe400078e020a */
[--C-:B------:R-:W-:Y:S01]  /*1210*/  IMAD.WIDE R8, R25, 0x4, R4.reuse ;  /* 0x0000000419087825 */ /* 0x100fe200078e0204 */
[----:B0-----:R0:W-:Y:S03]  /*1220*/  @P6 STG.E desc[UR6][R6.64], R17 ;  /* 0x0000001106006986 */ /* 0x0011e6000c101906 */
[--C-:B------:R-:W-:Y:S01]  /*1230*/  IMAD.WIDE R20, R27, 0x4, R4.reuse ;  /* 0x000000041b147825 */ /* 0x100fe200078e0204 */
[----:B------:R0:W-:Y:S03]  /*1240*/  @P2 STG.E desc[UR6][R8.64], R15 ;  /* 0x0000000f08002986 */ /* 0x0001e6000c101906 */
[--C-:B------:R-:W-:Y:S01]  /*1250*/  IMAD.WIDE R18, R19, 0x4, R4.reuse ;  /* 0x0000000413127825 */ /* 0x100fe200078e0204 */
[----:B--2---:R0:W-:Y:S03]  /*1260*/  @P1 STG.E desc[UR6][R20.64], R14 ;  /* 0x0000000e14001986 */ /* 0x0041e6000c101906 */
[--C-:B------:R-:W-:Y:S01]  /*1270*/  IMAD.WIDE R10, R29, 0x4, R4.reuse ;  /* 0x000000041d0a7825 */ /* 0x100fe200078e0204 */
[----:B---3--:R0:W-:Y:S03]  /*1280*/  @P5 STG.E desc[UR6][R18.64], R12 ;  /* 0x0000000c12005986 */ /* 0x0081e6000c101906 */
[----:B------:R-:W-:Y:S01]  /*1290*/  IMAD.WIDE R22, R23, 0x4, R4 ;  /* 0x0000000417167825 */ /* 0x000fe200078e0204 */
[----:B----4-:R0:W-:Y:S04]  /*12a0*/  @P4 STG.E desc[UR6][R10.64], R2 ;  /* 0x000000020a004986 */ /* 0x0101e8000c101906 */
[----:B------:R0:W-:Y:S02]  /*12b0*/  @P3 STG.E desc[UR6][R22.64], R3 ;  /* 0x0000000316003986 */ /* 0x0001e4000c101906 */
[----:B0-----:R-:W-:Y:S05]  /*12c0*/  @!P0 EXIT ;  /* 0x000000000000894d */ /* 0x001fea0003800000 */
[----:B------:R-:W1:Y:S01]  /*12d0*/  LDS R13, [R13] ;  /* 0x000000000d0d7984 */ /* 0x000e620000000800 */
[----:B0-----:R-:W-:-:S05]  /*12e0*/  IMAD.HI R2, R16, 0x66666667, RZ ;  /* 0x6666666710027827 */ /* 0x001fca00078e02ff */
[----:B------:R-:W-:-:S04]  /*12f0*/  SHF.R.U32.HI R3, RZ, 0x1f, R2 ;  /* 0x0000001fff037819 */ /* 0x000fc80000011602 */
[----:B------:R-:W-:-:S05]  /*1300*/  LEA.HI.SX32 R3, R2, R3, 0x19 ;  /* 0x0000000302037211 */ /* 0x000fca00078fcaff */
[----:B------:R-:W-:-:S04]  /*1310*/  IMAD R7, R3, -0x140, R16 ;  /* 0xfffffec003077824 */ /* 0x000fc800078e0210 */
[----:B------:R-:W-:-:S05]  /*1320*/  IMAD R0, R7, 0x40, R0 ;  /* 0x0000004007007824 */ /* 0x000fca00078e0200 */
[----:B------:R-:W-:-:S05]  /*1330*/  LEA R3, R3, R0, 0x11 ;  /* 0x0000000003037211 */ /* 0x000fca00078e88ff */
[----:B------:R-:W-:-:S05]  /*1340*/  IMAD.WIDE R4, R3, 0x4, R4 ;  /* 0x0000000403047825 */ /* 0x000fca00078e0204 */
[----:B-1----:R-:W-:Y:S01]  /*1350*/  STG.E desc[UR6][R4.64], R13 ;  /* 0x0000000d04007986 */ /* 0x002fe2000c101906 */
[----:B------:R-:W-:Y:S05]  /*1360*/  EXIT ;  /* 0x000000000000794d */ /* 0x000fea0003800000 */
.L_x_0:
[----:B------:R-:W-:-:S00]  /*1370*/  BRA `(.L_x_0) ;  /* 0xfffffffc00fc7947 */ /* 0x000fc0000383ffff */
[----:B------:R-:W-:-:S00]  /*1380*/  NOP ;  /* 0x0000000000007918 */ /* 0x000fc00000000000 */
[----:B------:R-:W-:-:S00]  /*1390*/  NOP ;  /* 0x0000000000007918 */ /* 0x000fc00000000000 */
[----:B------:R-:W-:-:S00]  /*13a0*/  NOP ;  /* 0x0000000000007918 */ /* 0x000fc00000000000 */
[----:B------:R-:W-:-:S00]  /*13b0*/  NOP ;  /* 0x0000000000007918 */ /* 0x000fc00000000000 */
[----:B------:R-:W-:-:S00]  /*13c0*/  NOP ;  /* 0x0000000000007918 */ /* 0x000fc00000000000 */
[----:B------:R-:W-:-:S00]  /*13d0*/  NOP ;  /* 0x0000000000007918 */ /* 0x000fc00000000000 */
[----:B------:R-:W-:-:S00]  /*13e0*/  NOP ;  /* 0x0000000000007918 */ /* 0x000fc00000000000 */
[----:B------:R-:W-:-:S00]  /*13f0*/  NOP ;  /* 0x0000000000007918 */ /* 0x000fc00000000000 */
.L_x_1:


//--------------------- .nv.global.init           --------------------------
	.section	.nv.global.init,"aw",@progbits
.nv.global.init:
	.type		_$_str,@object
	.size		_$_str,(_$_str_$_2 - _$_str)
_$_str:
        /*0000*/ 	.byte	0x5f, 0x5f, 0x43, 0x55, 0x44, 0x41, 0x5f, 0x46, 0x54, 0x5a, 0x00
	.type		_$_str_$_2,@object
	.size		_$_str_$_2,(.L_1 - _$_str_$_2)
_$_str_$_2:
        /*000b*/ 	.byte	0x5f, 0x5f, 0x43, 0x55, 0x44, 0x41, 0x5f, 0x50, 0x52, 0x45, 0x43, 0x5f, 0x53, 0x51, 0x52, 0x54
        /*001b*/ 	.byte	0x00
.L_1:


//--------------------- .nv.shared.triton_poi_fused__native_batch_norm_legit_no_training_relu_50 --------------------------
	.section	.nv.shared.triton_poi_fused__native_batch_norm_legit_no_training_relu_50,"aw",@nobits
	.sectionflags	@""
	.align	16
	.zero		1024


//--------------------- .nv.constant0.triton_poi_fused__native_batch_norm_legit_no_training_relu_50 --------------------------
	.section	.nv.constant0.triton_poi_fused__native_batch_norm_legit_no_training_relu_50,"a",@progbits
	.sectionflags	@""
	.align	4
.nv.constant0.triton_poi_fused__native_batch_norm_legit_no_training_relu_50:
	.zero		584
